	.headerflags	@"EF_CUDA_TEXMODE_UNIFIED EF_CUDA_64BIT_ADDRESS EF_CUDA_ACCELERATORS EF_CUDA_SM90 EF_CUDA_VIRTUAL_SM(EF_CUDA_SM90)"
	.elftype	@"ET_EXEC"


//--------------------- .nv.info                  --------------------------
	.section	.nv.info,"",@"SHT_CUDA_INFO"
	.align	4


	//----- nvinfo : EIATTR_REGCOUNT
	.align		4
        /*0000*/ 	.byte	0x04, 0x2f
        /*0002*/ 	.short	(.L_3 - .L_2)
	.align		4
.L_2:
        /*0004*/ 	.word	index@(triton_poi_fused__native_batch_norm_legit_no_training_add_relu_16)
        /*0008*/ 	.word	0x00000030


	//----- nvinfo : EIATTR_MIN_STACK_SIZE
	.align		4
.L_3:
        /*000c*/ 	.byte	0x04, 0x12
        /*000e*/ 	.short	(.L_5 - .L_4)
	.align		4
.L_4:
        /*0010*/ 	.word	index@(triton_poi_fused__native_batch_norm_legit_no_training_add_relu_16)
        /*0014*/ 	.word	0x00000000


	//----- nvinfo : EIATTR_FRAME_SIZE
	.align		4
.L_5:
        /*0018*/ 	.byte	0x04, 0x11
        /*001a*/ 	.short	(.L_7 - .L_6)
	.align		4
.L_6:
        /*001c*/ 	.word	index@(triton_poi_fused__native_batch_norm_legit_no_training_add_relu_16)
        /*0020*/ 	.word	0x00000000


	//----- nvinfo : EIATTR_MIN_STACK_SIZE
	.align		4
.L_7:
        /*0024*/ 	.byte	0x04, 0x12
        /*0026*/ 	.short	(.L_9 - .L_8)
	.align		4
.L_8:
        /*0028*/ 	.word	index@(triton_poi_fused__native_batch_norm_legit_no_training_add_relu_16)
        /*002c*/ 	.word	0x00000000
.L_9:


//--------------------- .nv.info.triton_poi_fused__native_batch_norm_legit_no_training_add_relu_16 --------------------------
	.section	.nv.info.triton_poi_fused__native_batch_norm_legit_no_training_add_relu_16,"",@"SHT_CUDA_INFO"
	.sectionflags	@""
	.align	4


	//----- nvinfo : EIATTR_CUDA_API_VERSION
	.align		4
        /*0000*/ 	.byte	0x04, 0x37
        /*0002*/ 	.short	(.L_11 - .L_10)
.L_10:
        /*0004*/ 	.word	0x0000007c


	//----- nvinfo : EIATTR_KPARAM_INFO
	.align		4
.L_11:
        /*0008*/ 	.byte	0x04, 0x17
        /*000a*/ 	.short	(.L_13 - .L_12)
.L_12:
        /*000c*/ 	.word	0x00000000
        /*0010*/ 	.short	0x0008
        /*0012*/ 	.short	0x003c
        /*0014*/ 	.byte	0x00, 0xf0, 0x11, 0x00


	//----- nvinfo : EIATTR_KPARAM_INFO
	.align		4
.L_13:
        /*0018*/ 	.byte	0x04, 0x17
        /*001a*/ 	.short	(.L_15 - .L_14)
.L_14:
        /*001c*/ 	.word	0x00000000
        /*0020*/ 	.short	0x0007
        /*0022*/ 	.short	0x0038
        /*0024*/ 	.byte	0x00, 0xf0, 0x11, 0x00


	//----- nvinfo : EIATTR_KPARAM_INFO
	.align		4
.L_15:
        /*0028*/ 	.byte	0x04, 0x17
        /*002a*/ 	.short	(.L_17 - .L_16)
.L_16:
        /*002c*/ 	.word	0x00000000
        /*0030*/ 	.short	0x0006
        /*0032*/ 	.short	0x0030
        /*0034*/ 	.byte	0x00, 0xf4, 0x21, 0x00


	//----- nvinfo : EIATTR_KPARAM_INFO
	.align		4
.L_17:
        /*0038*/ 	.byte	0x04, 0x17
        /*003a*/ 	.short	(.L_19 - .L_18)
.L_18:
        /*003c*/ 	.word	0x00000000
        /*0040*/ 	.short	0x0005
        /*0042*/ 	.short	0x0028
        /*0044*/ 	.byte	0x00, 0xf4, 0x21, 0x00


	//----- nvinfo : EIATTR_KPARAM_INFO
	.align		4
.L_19:
        /*0048*/ 	.byte	0x04, 0x17
        /*004a*/ 	.short	(.L_21 - .L_20)
.L_20:
        /*004c*/ 	.word	0x00000000
        /*0050*/ 	.short	0x0004
        /*0052*/ 	.short	0x0020
        /*0054*/ 	.byte	0x00, 0xf4, 0x21, 0x00


	//----- nvinfo : EIATTR_KPARAM_INFO
	.align		4
.L_21:
        /*0058*/ 	.byte	0x04, 0x17
        /*005a*/ 	.short	(.L_23 - .L_22)
.L_22:
        /*005c*/ 	.word	0x00000000
        /*0060*/ 	.short	0x0003
        /*0062*/ 	.short	0x0018
        /*0064*/ 	.byte	0x00, 0xf4, 0x21, 0x00


	//----- nvinfo : EIATTR_KPARAM_INFO
	.align		4
.L_23:
        /*0068*/ 	.byte	0x04, 0x17
        /*006a*/ 	.short	(.L_25 - .L_24)
.L_24:
        /*006c*/ 	.word	0x00000000
        /*0070*/ 	.short	0x0002
        /*0072*/ 	.short	0x0010
        /*0074*/ 	.byte	0x00, 0xf4, 0x21, 0x00


	//----- nvinfo : EIATTR_KPARAM_INFO
	.align		4
.L_25:
        /*0078*/ 	.byte	0x04, 0x17
        /*007a*/ 	.short	(.L_27 - .L_26)
.L_26:
        /*007c*/ 	.word	0x00000000
        /*0080*/ 	.short	0x0001
        /*0082*/ 	.short	0x0008
        /*0084*/ 	.byte	0x00, 0xf4, 0x21, 0x00


	//----- nvinfo : EIATTR_KPARAM_INFO
	.align		4
.L_27:
        /*0088*/ 	.byte	0x04, 0x17
        /*008a*/ 	.short	(.L_29 - .L_28)
.L_28:
        /*008c*/ 	.word	0x00000000
        /*0090*/ 	.short	0x0000
        /*0092*/ 	.short	0x0000
        /*0094*/ 	.byte	0x00, 0xf4, 0x21, 0x00


	//----- nvinfo : EIATTR_SPARSE_MMA_MASK
	.align		4
.L_29:
        /*0098*/ 	.byte	0x03, 0x50
        /*009a*/ 	.short	0x0000


	//----- nvinfo : EIATTR_MAXREG_COUNT
	.align		4
        /*009c*/ 	.byte	0x03, 0x1b
        /*009e*/ 	.short	0x00ff


	//----- nvinfo : EIATTR_EXIT_INSTR_OFFSETS
	.align		4
        /*00a0*/ 	.byte	0x04, 0x1c
        /*00a2*/ 	.short	(.L_31 - .L_30)


	//   ....[0]....
.L_30:
        /*00a4*/ 	.word	0x000015d0


	//   ....[1]....
        /*00a8*/ 	.word	0x00001620


	//----- nvinfo : EIATTR_REQNTID
	.align		4
.L_31:
        /*00ac*/ 	.byte	0x04, 0x10
        /*00ae*/ 	.short	(.L_33 - .L_32)
.L_32:
        /*00b0*/ 	.word	0x00000100
        /*00b4*/ 	.word	0x00000001
        /*00b8*/ 	.word	0x00000001


	//----- nvinfo : EIATTR_CBANK_PARAM_SIZE
	.align		4
.L_33:
        /*00bc*/ 	.byte	0x03, 0x19
        /*00be*/ 	.short	0x0040


	//----- nvinfo : EIATTR_PARAM_CBANK
	.align		4
        /*00c0*/ 	.byte	0x04, 0x0a
        /*00c2*/ 	.short	(.L_35 - .L_34)
	.align		4
.L_34:
        /*00c4*/ 	.word	index@(.nv.constant0.triton_poi_fused__native_batch_norm_legit_no_training_add_relu_16)
        /*00c8*/ 	.short	0x0210
        /*00ca*/ 	.short	0x0040


	//----- nvinfo : EIATTR_SW_WAR
	.align		4
.L_35:
        /*00cc*/ 	.byte	0x04, 0x36
        /*00ce*/ 	.short	(.L_37 - .L_36)
.L_36:
        /*00d0*/ 	.word	0x00000008
.L_37:


//--------------------- .nv.callgraph             --------------------------
	.section	.nv.callgraph,"",@"SHT_CUDA_CALLGRAPH"
	.align	4
	.sectionentsize	8
	.align		4
        /*0000*/ 	.word	0x00000000
	.align		4
        /*0004*/ 	.word	0xffffffff
	.align		4
        /*0008*/ 	.word	0x00000000
	.align		4
        /*000c*/ 	.word	0xfffffffe
	.align		4
        /*0010*/ 	.word	0x00000000
	.align		4
        /*0014*/ 	.word	0xfffffffd
	.align		4
        /*0018*/ 	.word	0x00000000
	.align		4
        /*001c*/ 	.word	0xfffffffc


//--------------------- .nv.constant4             --------------------------
	.section	.nv.constant4,"a",@progbits
	.align	8
	.align		8
.nv.constant4:
        /*0000*/ 	.dword	_$_str
	.align		8
        /*0008*/ 	.dword	_$_str_$_2


//--------------------- .text.triton_poi_fused__native_batch_norm_legit_no_training_add_relu_16 --------------------------
	.section	.text.triton_poi_fused__native_batch_norm_legit_no_training_add_relu_16,"ax",@progbits
	.sectionflags	@"SHF_BARRIERS=1"
	.align	128
        .global         triton_poi_fused__native_batch_norm_legit_no_training_add_relu_16
        .type           triton_poi_fused__native_batch_norm_legit_no_training_add_relu_16,@function
        .size           triton_poi_fused__native_batch_norm_legit_no_training_add_relu_16,(.L_x_1 - triton_poi_fused__native_batch_norm_legit_no_training_add_relu_16)
        .other          triton_poi_fused__native_batch_norm_legit_no_training_add_relu_16,@"STO_CUDA_ENTRY STV_DEFAULT"
triton_poi_fused__native_batch_norm_legit_no_training_add_relu_16:
.text.triton_poi_fused__native_batch_norm_legit_no_training_add_relu_16:
[----:B------:R-:W0:Y:S01]  /*0000*/  LDC R1, c[0x0][0x28] ;  /* 0x00000a00ff017b82 */ /* 0x000e220000000800 */
[----:B------:R-:W1:Y:S07]  /*0010*/  S2R R0, SR_TID.X ;  /* 0x0000000000007919 */ /* 0x000e6e0000002100 */
[----:B------:R-:W2:Y:S01]  /*0020*/  LDC.64 R26, c[0x0][0x210] ;  /* 0x00008400ff1a7b82 */ /* 0x000ea20000000a00 */
[----:B------:R-:W-:Y:S02]  /*0030*/  CS2R R8, SRZ ;  /* 0x0000000000087805 */ /* 0x000fe4000001ff00 */
[----:B------:R-:W-:Y:S01]  /*0040*/  CS2R R10, SRZ ;  /* 0x00000000000a7805 */ /* 0x000fe2000001ff00 */
[----:B------:R-:W3:Y:S01]  /*0050*/  S2R R2, SR_CTAID.Y ;  /* 0x0000000000027919 */ /* 0x000ee20000002600 */
[----:B------:R-:W-:Y:S01]  /*0060*/  ULDC.64 UR6, c[0x0][0x208] ;  /* 0x0000820000067ab9 */ /* 0x000fe20000000a00 */
[----:B------:R-:W-:Y:S01]  /*0070*/  CS2R R12, SRZ ;  /* 0x00000000000c7805 */ /* 0x000fe2000001ff00 */
[----:B------:R-:W4:Y:S01]  /*0080*/  S2R R4, SR_CTAID.X ;  /* 0x0000000000047919 */ /* 0x000f220000002500 */
[----:B-1----:R-:W-:Y:S01]  /*0090*/  IMAD.SHL.U32 R5, R0, 0x4, RZ ;  /* 0x0000000400057824 */ /* 0x002fe200078e00ff */
[----:B------:R-:W-:Y:S01]  /*00a0*/  SHF.R.U32.HI R3, RZ, 0x6, R0 ;  /* 0x00000006ff037819 */ /* 0x000fe20000011600 */
[----:B---3--:R-:W-:-:S03]  /*00b0*/  IMAD.SHL.U32 R2, R2, 0x10, RZ ;  /* 0x0000001002027824 */ /* 0x008fc600078e00ff */
[----:B------:R-:W-:Y:S02]  /*00c0*/  LOP3.LUT R7, R5, 0xfc, RZ, 0xc0, !PT ;  /* 0x000000fc05077812 */ /* 0x000fe400078ec0ff */
[----:B------:R-:W-:Y:S02]  /*00d0*/  SGXT.U32 R3, R3, 0x2 ;  /* 0x000000020303781a */ /* 0x000fe40000000000 */
[----:B----4-:R-:W-:Y:S02]  /*00e0*/  PRMT R6, R7, 0x6540, R4 ;  /* 0x0000654007067816 */ /* 0x010fe40000000004 */
[----:B------:R-:W-:Y:S02]  /*00f0*/  LOP3.LUT R30, R2, R3, RZ, 0xfc, !PT ;  /* 0x00000003021e7212 */ /* 0x000fe400078efcff */
[----:B------:R-:W-:Y:S02]  /*0100*/  ISETP.GE.AND P0, PT, R6, 0x100, PT ;  /* 0x000001000600780c */ /* 0x000fe40003f06270 */
[----:B------:R-:W-:-:S02]  /*0110*/  LOP3.LUT R25, R2, 0x4, R3, 0xfe, !PT ;  /* 0x0000000402197812 */ /* 0x000fc400078efe03 */
[C---:B------:R-:W-:Y:S01]  /*0120*/  ISETP.LT.AND P3, PT, R30.reuse, 0x40, !P0 ;  /* 0x000000401e00780c */ /* 0x040fe20004761270 */
[----:B------:R-:W-:Y:S01]  /*0130*/  IMAD R30, R30, 0x100, R6 ;  /* 0x000001001e1e7824 */ /* 0x000fe200078e0206 */
[----:B------:R-:W-:-:S03]  /*0140*/  ISETP.LT.AND P2, PT, R25, 0x40, !P0 ;  /* 0x000000401900780c */ /* 0x000fc60004741270 */
[----:B--2---:R-:W-:-:S08]  /*0150*/  IMAD.WIDE R18, R30, 0x4, R26 ;  /* 0x000000041e127825 */ /* 0x004fd000078e021a */
[----:B------:R1:W2:Y:S01]  /*0160*/  @P3 LDG.E.EL.128 R8, desc[UR6][R18.64] ;  /* 0x0000000612083981 */ /* 0x0002a2000c2e1d00 */
[----:B------:R-:W-:Y:S01]  /*0170*/  IMAD R25, R25, 0x100, R6 ;  /* 0x0000010019197824 */ /* 0x000fe200078e0206 */
[----:B------:R-:W-:Y:S02]  /*0180*/  CS2R R14, SRZ ;  /* 0x00000000000e7805 */ /* 0x000fe4000001ff00 */
[----:B------:R-:W-:Y:S01]  /*0190*/  LOP3.LUT R7, R2, 0x8, R3, 0xfe, !PT ;  /* 0x0000000802077812 */ /* 0x000fe200078efe03 */
[----:B------:R-:W-:-:S03]  /*01a0*/  IMAD.WIDE R20, R25, 0x4, R26 ;  /* 0x0000000419147825 */ /* 0x000fc600078e021a */
[C---:B------:R-:W-:Y:S02]  /*01b0*/  ISETP.LT.AND P1, PT, R7.reuse, 0x40, !P0 ;  /* 0x000000400700780c */ /* 0x040fe40004721270 */
[----:B------:R3:W4:Y:S01]  /*01c0*/  @P2 LDG.E.EL.128 R12, desc[UR6][R20.64] ;  /* 0x00000006140c2981 */ /* 0x000722000c2e1d00 */
[----:B------:R-:W-:Y:S02]  /*01d0*/  LEA R7, R7, R6, 0x8 ;  /* 0x0000000607077211 */ /* 0x000fe400078e40ff */
[----:B------:R-:W-:Y:S02]  /*01e0*/  CS2R R16, SRZ ;  /* 0x0000000000107805 */ /* 0x000fe4000001ff00 */
[----:B-1----:R-:W-:Y:S02]  /*01f0*/  CS2R R18, SRZ ;  /* 0x0000000000127805 */ /* 0x002fe4000001ff00 */
[----:B------:R-:W-:Y:S01]  /*0200*/  LOP3.LUT R3, R2, 0xc, R3, 0xfe, !PT ;  /* 0x0000000c02037812 */ /* 0x000fe200078efe03 */
[----:B------:R-:W-:-:S03]  /*0210*/  IMAD.WIDE R28, R7, 0x4, R26 ;  /* 0x00000004071c7825 */ /* 0x000fc600078e021a */
[C---:B------:R-:W-:Y:S02]  /*0220*/  ISETP.LT.AND P0, PT, R3.reuse, 0x40, !P0 ;  /* 0x000000400300780c */ /* 0x040fe40004701270 */
[----:B------:R1:W5:Y:S01]  /*0230*/  @P1 LDG.E.EL.128 R16, desc[UR6][R28.64] ;  /* 0x000000061c101981 */ /* 0x000362000c2e1d00 */
[----:B------:R-:W-:Y:S01]  /*0240*/  IMAD R6, R3, 0x100, R6 ;  /* 0x0000010003067824 */ /* 0x000fe200078e0206 */
[----:B---3--:R-:W-:Y:S02]  /*0250*/  CS2R R20, SRZ ;  /* 0x0000000000147805 */ /* 0x008fe4000001ff00 */
[----:B------:R-:W-:Y:S01]  /*0260*/  CS2R R22, SRZ ;  /* 0x0000000000167805 */ /* 0x000fe2000001ff00 */
[----:B------:R-:W-:-:S06]  /*0270*/  IMAD.WIDE R26, R6, 0x4, R26 ;  /* 0x00000004061a7825 */ /* 0x000fcc00078e021a */
[----:B------:R3:W3:Y:S01]  /*0280*/  @P0 LDG.E.EL.128 R20, desc[UR6][R26.64] ;  /* 0x000000061a140981 */ /* 0x0006e2000c2e1d00 */
[----:B------:R-:W1:Y:S01]  /*0290*/  S2UR UR5, SR_CgaCtaId ;  /* 0x00000000000579c3 */ /* 0x000e620000008800 */
[----:B------:R-:W-:Y:S01]  /*02a0*/  SHF.R.U32.HI R24, RZ, 0x8, R5 ;  /* 0x00000008ff187819 */ /* 0x000fe20000011605 */
[----:B------:R-:W-:Y:S01]  /*02b0*/  UMOV UR4, 0x400 ;  /* 0x0000040000047882 */ /* 0x000fe20000000000 */
[----:B------:R-:W-:Y:S02]  /*02c0*/  LOP3.LUT R32, R5, 0x3fc, RZ, 0xc0, !PT ;  /* 0x000003fc05207812 */ /* 0x000fe400078ec0ff */
[----:B------:R-:W-:-:S04]  /*02d0*/  SGXT.U32 R24, R24, 0x2 ;  /* 0x000000021818781a */ /* 0x000fc80000000000 */
[----:B------:R-:W-:Y:S01]  /*02e0*/  LOP3.LUT R3, R24, 0x3fc, R5, 0xf8, !PT ;  /* 0x000003fc18037812 */ /* 0x000fe200078ef805 */
[----:B01----:R-:W-:-:S06]  /*02f0*/  UPRMT UR4, UR5, 0x654, UR4 ;  /* 0x0000065405047896 */ /* 0x003fcc0008000004 */
[----:B------:R-:W-:Y:S02]  /*0300*/  LEA R29, R24, UR4, 0x2 ;  /* 0x00000004181d7c11 */ /* 0x000fe4000f8e10ff */
[----:B------:R-:W-:Y:S02]  /*0310*/  LEA R3, R3, UR4, 0x2 ;  /* 0x0000000403037c11 */ /* 0x000fe4000f8e10ff */
[----:B------:R-:W-:Y:S01]  /*0320*/  LOP3.LUT R24, R0, 0xff, RZ, 0xc0, !PT ;  /* 0x000000ff00187812 */ /* 0x000fe200078ec0ff */
[----:B------:R-:W-:-:S03]  /*0330*/  IMAD R32, R32, 0x4, R29 ;  /* 0x0000000420207824 */ /* 0x000fc600078e021d */
[----:B------:R-:W-:Y:S01]  /*0340*/  LEA R24, R24, UR4, 0x2 ;  /* 0x0000000418187c11 */ /* 0x000fe2000f8e10ff */
[----:B------:R-:W-:Y:S01]  /*0350*/  HFMA2.MMA R39, -RZ, RZ, 0, 0 ;  /* 0x00000000ff277435 */ /* 0x000fe200000001ff */
[----:B--2---:R-:W-:Y:S04]  /*0360*/  STS [R3], R8 ;  /* 0x0000000803007388 */ /* 0x004fe80000000800 */
[----:B------:R0:W-:Y:S04]  /*0370*/  STS [R32+0x4], R9 ;  /* 0x0000040920007388 */ /* 0x0001e80000000800 */
[----:B------:R-:W-:Y:S04]  /*0380*/  STS [R32+0x8], R10 ;  /* 0x0000080a20007388 */ /* 0x000fe80000000800 */
[----:B------:R1:W-:Y:S01]  /*0390*/  STS [R32+0xc], R11 ;  /* 0x00000c0b20007388 */ /* 0x0003e20000000800 */
[----:B0-----:R-:W0:Y:S08]  /*03a0*/  LDC.64 R8, c[0x0][0x220] ;  /* 0x00008800ff087b82 */ /* 0x001e300000000a00 */
[----:B------:R-:W-:Y:S08]  /*03b0*/  BAR.SYNC.DEFER_BLOCKING 0x0 ;  /* 0x0000000000007b1d */ /* 0x000ff00000010000 */
[----:B-1----:R-:W1:Y:S01]  /*03c0*/  LDC.64 R10, c[0x0][0x228] ;  /* 0x00008a00ff0a7b82 */ /* 0x002e620000000a00 */
[----:B------:R-:W-:Y:S04]  /*03d0*/  LDS R28, [R24] ;  /* 0x00000000181c7984 */ /* 0x000fe80000000800 */
[----:B------:R-:W-:Y:S04]  /*03e0*/  LDS R29, [R24+0x404] ;  /* 0x00040400181d7984 */ /* 0x000fe80000000800 */
[----:B---3--:R-:W-:Y:S04]  /*03f0*/  LDS R26, [R24+0x808] ;  /* 0x00080800181a7984 */ /* 0x008fe80000000800 */
[----:B------:R-:W-:Y:S01]  /*0400*/  LDS R27, [R24+0xc0c] ;  /* 0x000c0c00181b7984 */ /* 0x000fe20000000800 */
[----:B------:R-:W-:Y:S06]  /*0410*/  BAR.SYNC.DEFER_BLOCKING 0x0 ;  /* 0x0000000000007b1d */ /* 0x000fec0000010000 */
[----:B----4-:R2:W-:Y:S04]  /*0420*/  STS [R3], R12 ;  /* 0x0000000c03007388 */ /* 0x0105e80000000800 */
[----:B------:R3:W-:Y:S04]  /*0430*/  STS [R32+0x4], R13 ;  /* 0x0000040d20007388 */ /* 0x0007e80000000800 */
[----:B------:R-:W-:Y:S01]  /*0440*/  STS [R32+0x8], R14 ;  /* 0x0000080e20007388 */ /* 0x000fe20000000800 */
[----:B--2---:R-:W-:-:S03]  /*0450*/  PRMT R12, R0, 0x6540, R4 ;  /* 0x00006540000c7816 */ /* 0x004fc60000000004 */
[----:B------:R-:W-:Y:S01]  /*0460*/  STS [R32+0xc], R15 ;  /* 0x00000c0f20007388 */ /* 0x000fe20000000800 */
[----:B------:R-:W-:Y:S01]  /*0470*/  BAR.SYNC.DEFER_BLOCKING 0x0 ;  /* 0x0000000000007b1d */ /* 0x000fe20000010000 */
[C---:B------:R-:W-:Y:S01]  /*0480*/  ISETP.GE.AND P4, PT, R12.reuse, 0x100, PT ;  /* 0x000001000c00780c */ /* 0x040fe20003f86270 */
[----:B---3--:R-:W-:Y:S02]  /*0490*/  IMAD.MOV.U32 R13, RZ, RZ, RZ ;  /* 0x000000ffff0d7224 */ /* 0x008fe400078e00ff */
[----:B0-----:R-:W-:Y:S02]  /*04a0*/  IMAD.WIDE R8, R12, 0x4, R8 ;  /* 0x000000040c087825 */ /* 0x001fe400078e0208 */
[----:B------:R-:W-:Y:S04]  /*04b0*/  LDS R33, [R24] ;  /* 0x0000000018217984 */ /* 0x000fe80000000800 */
[----:B------:R-:W-:Y:S04]  /*04c0*/  LDS R34, [R24+0x404] ;  /* 0x0004040018227984 */ /* 0x000fe80000000800 */
[----:B------:R-:W-:Y:S04]  /*04d0*/  LDS R35, [R24+0x808] ;  /* 0x0008080018237984 */ /* 0x000fe80000000800 */
[----:B------:R-:W-:Y:S01]  /*04e0*/  LDS R36, [R24+0xc0c] ;  /* 0x000c0c0018247984 */ /* 0x000fe20000000800 */
[----:B------:R-:W-:Y:S06]  /*04f0*/  BAR.SYNC.DEFER_BLOCKING 0x0 ;  /* 0x0000000000007b1d */ /* 0x000fec0000010000 */
[----:B-----5:R-:W-:Y:S04]  /*0500*/  STS [R3], R16 ;  /* 0x0000001003007388 */ /* 0x020fe80000000800 */
[----:B------:R-:W-:Y:S04]  /*0510*/  STS [R32+0x4], R17 ;  /* 0x0000041120007388 */ /* 0x000fe80000000800 */
[----:B------:R-:W-:Y:S04]  /*0520*/  STS [R32+0x8], R18 ;  /* 0x0000081220007388 */ /* 0x000fe80000000800 */
[----:B------:R-:W-:Y:S01]  /*0530*/  STS [R32+0xc], R19 ;  /* 0x00000c1320007388 */ /* 0x000fe20000000800 */
[----:B------:R-:W-:Y:S06]  /*0540*/  BAR.SYNC.DEFER_BLOCKING 0x0 ;  /* 0x0000000000007b1d */ /* 0x000fec0000010000 */
[----:B------:R-:W-:Y:S04]  /*0550*/  LDS R38, [R24] ;  /* 0x0000000018267984 */ /* 0x000fe80000000800 */
[----:B------:R-:W-:Y:S04]  /*0560*/  LDS R37, [R24+0x404] ;  /* 0x0004040018257984 */ /* 0x000fe80000000800 */
[----:B------:R-:W-:Y:S04]  /*0570*/  LDS R16, [R24+0x808] ;  /* 0x0008080018107984 */ /* 0x000fe80000000800 */
[----:B------:R-:W0:Y:S01]  /*0580*/  LDS R17, [R24+0xc0c] ;  /* 0x000c0c0018117984 */ /* 0x000e220000000800 */
[----:B------:R-:W-:Y:S06]  /*0590*/  BAR.SYNC.DEFER_BLOCKING 0x0 ;  /* 0x0000000000007b1d */ /* 0x000fec0000010000 */
[----:B------:R-:W-:Y:S04]  /*05a0*/  STS [R3], R20 ;  /* 0x0000001403007388 */ /* 0x000fe80000000800 */
[----:B------:R2:W-:Y:S04]  /*05b0*/  STS [R32+0x4], R21 ;  /* 0x0000041520007388 */ /* 0x0005e80000000800 */
[----:B------:R-:W-:Y:S04]  /*05c0*/  STS [R32+0x8], R22 ;  /* 0x0000081620007388 */ /* 0x000fe80000000800 */
[----:B------:R3:W-:Y:S01]  /*05d0*/  STS [R32+0xc], R23 ;  /* 0x00000c1720007388 */ /* 0x0007e20000000800 */
[----:B------:R-:W-:Y:S01]  /*05e0*/  IMAD.MOV.U32 R31, RZ, RZ, RZ ;  /* 0x000000ffff1f7224 */ /* 0x000fe200078e00ff */
[----:B--2---:R-:W2:Y:S08]  /*05f0*/  LDC.64 R20, c[0x0][0x238] ;  /* 0x00008e00ff147b82 */ /* 0x004eb00000000a00 */
[----:B------:R-:W-:Y:S06]  /*0600*/  BAR.SYNC.DEFER_BLOCKING 0x0 ;  /* 0x0000000000007b1d */ /* 0x000fec0000010000 */
[----:B------:R4:W5:Y:S01]  /*0610*/  @!P4 LDG.E.EL R13, desc[UR6][R8.64] ;  /* 0x00000006080dc981 */ /* 0x000962000c2e1900 */
[----:B---3--:R-:W-:-:S02]  /*0620*/  IMAD.MOV.U32 R32, RZ, RZ, RZ ;  /* 0x000000ffff207224 */ /* 0x008fc400078e00ff */
[C---:B-1----:R-:W-:Y:S01]  /*0630*/  IMAD.WIDE R10, R12.reuse, 0x4, R10 ;  /* 0x000000040c0a7825 */ /* 0x042fe200078e020a */
[----:B------:R-:W1:Y:S04]  /*0640*/  LDS R19, [R24] ;  /* 0x0000000018137984 */ /* 0x000e680000000800 */
[----:B------:R-:W3:Y:S01]  /*0650*/  @!P4 LDG.E.EL R31, desc[UR6][R10.64] ;  /* 0x000000060a1fc981 */ /* 0x000ee2000c2e1900 */
[----:B----4-:R-:W4:Y:S03]  /*0660*/  LDC.64 R8, c[0x0][0x218] ;  /* 0x00008600ff087b82 */ /* 0x010f260000000a00 */
[----:B------:R-:W0:Y:S04]  /*0670*/  LDS R18, [R24+0x404] ;  /* 0x0004040018127984 */ /* 0x000e280000000800 */
[----:B------:R-:W0:Y:S04]  /*0680*/  LDS R40, [R24+0x808] ;  /* 0x0008080018287984 */ /* 0x000e280000000800 */
[----:B------:R-:W0:Y:S01]  /*0690*/  LDS R41, [R24+0xc0c] ;  /* 0x000c0c0018297984 */ /* 0x000e220000000800 */
[----:B----4-:R-:W-:-:S02]  /*06a0*/  IMAD.WIDE R14, R12, 0x4, R8 ;  /* 0x000000040c0e7825 */ /* 0x010fc400078e0208 */
[----:B------:R-:W4:Y:S03]  /*06b0*/  LDC.64 R8, c[0x0][0x230] ;  /* 0x00008c00ff087b82 */ /* 0x000f260000000a00 */
[----:B------:R0:W3:Y:S01]  /*06c0*/  @!P4 LDG.E.EL R39, desc[UR6][R14.64] ;  /* 0x000000060e27c981 */ /* 0x0000e2000c2e1900 */
[----:B----4-:R-:W-:-:S05]  /*06d0*/  IMAD.WIDE R8, R12, 0x4, R8 ;  /* 0x000000040c087825 */ /* 0x010fca00078e0208 */
[----:B------:R4:W3:Y:S01]  /*06e0*/  @!P4 LDG.E.EL R32, desc[UR6][R8.64] ;  /* 0x000000060820c981 */ /* 0x0008e2000c2e1900 */
[----:B0-----:R-:W-:Y:S01]  /*06f0*/  IMAD.MOV.U32 R15, RZ, RZ, 0x3e800000 ;  /* 0x3e800000ff0f7424 */ /* 0x001fe200078e00ff */
[----:B------:R-:W-:Y:S02]  /*0700*/  CS2R R10, SRZ ;  /* 0x00000000000a7805 */ /* 0x000fe4000001ff00 */
[----:B----4-:R-:W-:Y:S01]  /*0710*/  CS2R R8, SRZ ;  /* 0x0000000000087805 */ /* 0x010fe2000001ff00 */
[----:B--2---:R-:W-:-:S04]  /*0720*/  IMAD.WIDE R44, R7, 0x4, R20 ;  /* 0x00000004072c7825 */ /* 0x004fc800078e0214 */
[----:B-----5:R-:W-:-:S04]  /*0730*/  FADD R13, R13, 9.9999997473787516356e-06 ;  /* 0x3727c5ac0d0d7421 */ /* 0x020fc80000000000 */
[----:B------:R-:W0:Y:S02]  /*0740*/  MUFU.SQRT R42, R13 ;  /* 0x0000000d002a7308 */ /* 0x000e240000002000 */
[C---:B0-----:R-:W-:Y:S02]  /*0750*/  FSETP.GT.AND P4, PT, R42.reuse, 8.50705917302346158658e+37, PT ;  /* 0x7e8000002a00780b */ /* 0x041fe40003f84000 */
[----:B------:R-:W-:-:S11]  /*0760*/  FSETP.GEU.AND P5, PT, R42, 1.175494350822287508e-38, PT ;  /* 0x008000002a00780b */ /* 0x000fd60003fae000 */
[----:B------:R-:W-:-:S04]  /*0770*/  @P4 FMUL R42, R42, 0.25 ;  /* 0x3e8000002a2a4820 */ /* 0x000fc80000400000 */
[----:B------:R-:W-:-:S04]  /*0780*/  @!P5 FMUL R42, R42, 16777216 ;  /* 0x4b8000002a2ad820 */ /* 0x000fc80000400000 */
[----:B------:R-:W0:Y:S01]  /*0790*/  MUFU.RCP R22, R42 ;  /* 0x0000002a00167308 */ /* 0x000e220000001000 */
[----:B------:R-:W-:Y:S01]  /*07a0*/  FSEL R15, R15, 1, P4 ;  /* 0x3f8000000f0f7808 */ /* 0x000fe20002000000 */
[----:B------:R-:W-:-:S04]  /*07b0*/  IMAD.WIDE R12, R30, 0x4, R20 ;  /* 0x000000041e0c7825 */ /* 0x000fc800078e0214 */
[----:B------:R-:W-:Y:S01]  /*07c0*/  @!P5 FMUL R15, R15, 16777216 ;  /* 0x4b8000000f0fd820 */ /* 0x000fe20000400000 */
[----:B------:R2:W4:Y:S01]  /*07d0*/  @P3 LDG.E.EL.128 R8, desc[UR6][R12.64] ;  /* 0x000000060c083981 */ /* 0x000522000c2e1d00 */
[--C-:B---3--:R-:W-:Y:S01]  /*07e0*/  FADD R23, R17, -R39.reuse ;  /* 0x8000002711177221 */ /* 0x108fe20000000000 */
[----:B------:R-:W-:Y:S01]  /*07f0*/  FADD R30, R16, -R39 ;  /* 0x80000027101e7221 */ /* 0x000fe20000000000 */
[----:B------:R-:W-:-:S04]  /*0800*/  IMAD.WIDE R16, R25, 0x4, R20 ;  /* 0x0000000419107825 */ /* 0x000fc800078e0214 */
[----:B0-----:R-:W-:Y:S01]  /*0810*/  FMUL R22, R22, R15 ;  /* 0x0000000f16167220 */ /* 0x001fe20000400000 */
[----:B------:R-:W-:Y:S02]  /*0820*/  CS2R R14, SRZ ;  /* 0x00000000000e7805 */ /* 0x000fe4000001ff00 */
[----:B--2---:R-:W-:Y:S01]  /*0830*/  MOV R12, RZ ;  /* 0x000000ff000c7202 */ /* 0x004fe20000000f00 */
[----:B------:R-:W-:Y:S02]  /*0840*/  IMAD.MOV.U32 R13, RZ, RZ, RZ ;  /* 0x000000ffff0d7224 */ /* 0x000fe400078e00ff */
[--C-:B-1----:R-:W-:Y:S01]  /*0850*/  FADD R25, R19, -R39.reuse ;  /* 0x8000002713197221 */ /* 0x102fe20000000000 */
[--C-:B------:R-:W-:Y:S01]  /*0860*/  FADD R42, R18, -R39.reuse ;  /* 0x80000027122a7221 */ /* 0x100fe20000000000 */
[----:B------:R-:W-:Y:S02]  /*0870*/  CS2R R18, SRZ ;  /* 0x0000000000127805 */ /* 0x000fe4000001ff00 */
[----:B------:R0:W2:Y:S01]  /*0880*/  @P2 LDG.E.EL.128 R12, desc[UR6][R16.64] ;  /* 0x00000006100c2981 */ /* 0x0000a2000c2e1d00 */
[--C-:B------:R-:W-:Y:S01]  /*0890*/  FADD R37, R37, -R39.reuse ;  /* 0x8000002725257221 */ /* 0x100fe20000000000 */
[--C-:B------:R-:W-:Y:S01]  /*08a0*/  FADD R38, R38, -R39.reuse ;  /* 0x8000002726267221 */ /* 0x100fe20000000000 */
[--C-:B------:R-:W-:Y:S01]  /*08b0*/  FADD R36, R36, -R39.reuse ;  /* 0x8000002724247221 */ /* 0x100fe20000000000 */
[--C-:B------:R-:W-:Y:S01]  /*08c0*/  FADD R35, R35, -R39.reuse ;  /* 0x8000002723237221 */ /* 0x100fe20000000000 */
[--C-:B------:R-:W-:Y:S01]  /*08d0*/  FADD R34, R34, -R39.reuse ;  /* 0x8000002722227221 */ /* 0x100fe20000000000 */
[--C-:B------:R-:W-:Y:S01]  /*08e0*/  FADD R33, R33, -R39.reuse ;  /* 0x8000002721217221 */ /* 0x100fe20000000000 */
[--C-:B------:R-:W-:Y:S01]  /*08f0*/  FADD R27, R27, -R39.reuse ;  /* 0x800000271b1b7221 */ /* 0x100fe20000000000 */
[----:B0-----:R-:W-:Y:S01]  /*0900*/  CS2R R16, SRZ ;  /* 0x0000000000107805 */ /* 0x001fe2000001ff00 */
[--C-:B------:R-:W-:Y:S01]  /*0910*/  FADD R26, R26, -R39.reuse ;  /* 0x800000271a1a7221 */ /* 0x100fe20000000000 */
[--C-:B------:R-:W-:Y:S01]  /*0920*/  FADD R29, R29, -R39.reuse ;  /* 0x800000271d1d7221 */ /* 0x100fe20000000000 */
[--C-:B------:R-:W-:Y:S01]  /*0930*/  FADD R28, R28, -R39.reuse ;  /* 0x800000271c1c7221 */ /* 0x100fe20000000000 */
[--C-:B------:R-:W-:Y:S01]  /*0940*/  FADD R40, R40, -R39.reuse ;  /* 0x8000002728287221 */ /* 0x100fe20000000000 */
[----:B------:R-:W-:Y:S01]  /*0950*/  FADD R41, R41, -R39 ;  /* 0x8000002729297221 */ /* 0x000fe20000000000 */
[----:B------:R0:W3:Y:S01]  /*0960*/  @P1 LDG.E.EL.128 R16, desc[UR6][R44.64] ;  /* 0x000000062c101981 */ /* 0x0000e2000c2e1d00 */
[-C--:B------:R-:W-:Y:S01]  /*0970*/  FMUL R29, R29, R22.reuse ;  /* 0x000000161d1d7220 */ /* 0x080fe20000400000 */
        /* <DEDUP_REMOVED lines=14> */
[----:B------:R-:W-:Y:S01]  /*0a60*/  FMUL R41, R41, R22 ;  /* 0x0000001629297220 */ /* 0x000fe20000400000 */
[----:B0-----:R-:W-:Y:S01]  /*0a70*/  IMAD.WIDE R44, R6, 0x4, R20 ;  /* 0x00000004062c7825 */ /* 0x001fe200078e0214 */
[----:B------:R-:W-:-:S02]  /*0a80*/  CS2R R20, SRZ ;  /* 0x0000000000147805 */ /* 0x000fc4000001ff00 */
[----:B------:R-:W-:-:S06]  /*0a90*/  CS2R R22, SRZ ;  /* 0x0000000000167805 */ /* 0x000fcc000001ff00 */
[----:B------:R0:W5:Y:S01]  /*0aa0*/  @P0 LDG.E.EL.128 R20, desc[UR6][R44.64] ;  /* 0x000000062c140981 */ /* 0x000162000c2e1d00 */
[----:B------:R-:W-:Y:S01]  /*0ab0*/  BAR.SYNC.DEFER_BLOCKING 0x0 ;  /* 0x0000000000007b1d */ /* 0x000fe20000010000 */
[-CC-:B------:R-:W-:Y:S01]  /*0ac0*/  FFMA R39, R28, R31.reuse, R32.reuse ;  /* 0x0000001f1c277223 */ /* 0x180fe20000000020 */
[-CC-:B------:R-:W-:Y:S01]  /*0ad0*/  FFMA R29, R29, R31.reuse, R32.reuse ;  /* 0x0000001f1d1d7223 */ /* 0x180fe20000000020 */
[-CC-:B------:R-:W-:Y:S01]  /*0ae0*/  FFMA R43, R26, R31.reuse, R32.reuse ;  /* 0x0000001f1a2b7223 */ /* 0x180fe20000000020 */
[-CC-:B------:R-:W-:Y:S02]  /*0af0*/  FFMA R27, R27, R31.reuse, R32.reuse ;  /* 0x0000001f1b1b7223 */ /* 0x180fe40000000020 */
[----:B------:R-:W-:Y:S04]  /*0b00*/  STS [R24], R39 ;  /* 0x0000002718007388 */ /* 0x000fe80000000800 */
[----:B------:R-:W-:Y:S04]  /*0b10*/  STS [R24+0x404], R29 ;  /* 0x0004041d18007388 */ /* 0x000fe80000000800 */
[----:B------:R-:W-:Y:S04]  /*0b20*/  STS [R24+0x808], R43 ;  /* 0x0008082b18007388 */ /* 0x000fe80000000800 */
[----:B------:R-:W-:Y:S01]  /*0b30*/  STS [R24+0xc0c], R27 ;  /* 0x000c0c1b18007388 */ /* 0x000fe20000000800 */
[----:B------:R-:W-:Y:S01]  /*0b40*/  BAR.SYNC.DEFER_BLOCKING 0x0 ;  /* 0x0000000000007b1d */ /* 0x000fe20000010000 */
[-CC-:B------:R-:W-:Y:S01]  /*0b50*/  FFMA R33, R33, R31.reuse, R32.reuse ;  /* 0x0000001f21217223 */ /* 0x180fe20000000020 */
[-CC-:B------:R-:W-:Y:S01]  /*0b60*/  FFMA R34, R34, R31.reuse, R32.reuse ;  /* 0x0000001f22227223 */ /* 0x180fe20000000020 */
[-CC-:B------:R-:W-:Y:S01]  /*0b70*/  FFMA R35, R35, R31.reuse, R32.reuse ;  /* 0x0000001f23237223 */ /* 0x180fe20000000020 */
[-CC-:B------:R-:W-:Y:S01]  /*0b80*/  FFMA R36, R36, R31.reuse, R32.reuse ;  /* 0x0000001f24247223 */ /* 0x180fe20000000020 */
[-CC-:B------:R-:W-:Y:S01]  /*0b90*/  FFMA R38, R38, R31.reuse, R32.reuse ;  /* 0x0000001f26267223 */ /* 0x180fe20000000020 */
[-CC-:B------:R-:W-:Y:S01]  /*0ba0*/  FFMA R37, R37, R31.reuse, R32.reuse ;  /* 0x0000001f25257223 */ /* 0x180fe20000000020 */
[-CC-:B0-----:R-:W-:Y:S01]  /*0bb0*/  FFMA R45, R30, R31.reuse, R32.reuse ;  /* 0x0000001f1e2d7223 */ /* 0x181fe20000000020 */
[-CC-:B------:R-:W-:Y:S01]  /*0bc0*/  FFMA R7, R7, R31.reuse, R32.reuse ;  /* 0x0000001f07077223 */ /* 0x180fe20000000020 */
[-CC-:B------:R-:W-:Y:S01]  /*0bd0*/  FFMA R25, R25, R31.reuse, R32.reuse ;  /* 0x0000001f19197223 */ /* 0x180fe20000000020 */
[-CC-:B------:R-:W-:Y:S01]  /*0be0*/  FFMA R42, R42, R31.reuse, R32.reuse ;  /* 0x0000001f2a2a7223 */ /* 0x180fe20000000020 */
[-CC-:B------:R-:W-:Y:S01]  /*0bf0*/  FFMA R40, R40, R31.reuse, R32.reuse ;  /* 0x0000001f28287223 */ /* 0x180fe20000000020 */
[----:B------:R-:W-:Y:S01]  /*0c00*/  FFMA R41, R41, R31, R32 ;  /* 0x0000001f29297223 */ /* 0x000fe20000000020 */
[----:B------:R-:W-:Y:S04]  /*0c10*/  LDS R26, [R3+0xc] ;  /* 0x00000c00031a7984 */ /* 0x000fe80000000800 */
[----:B------:R-:W-:Y:S04]  /*0c20*/  LDS R30, [R3+0x8] ;  /* 0x00000800031e7984 */ /* 0x000fe80000000800 */
[----:B------:R-:W-:Y:S04]  /*0c30*/  LDS R28, [R3+0x4] ;  /* 0x00000400031c7984 */ /* 0x000fe80000000800 */
[----:B------:R-:W4:Y:S01]  /*0c40*/  LDS R31, [R3] ;  /* 0x00000000031f7984 */ /* 0x000f220000000800 */
[----:B------:R-:W-:Y:S06]  /*0c50*/  BAR.SYNC.DEFER_BLOCKING 0x0 ;  /* 0x0000000000007b1d */ /* 0x000fec0000010000 */
[----:B------:R-:W-:Y:S04]  /*0c60*/  STS [R24], R33 ;  /* 0x0000002118007388 */ /* 0x000fe80000000800 */
[----:B------:R-:W-:Y:S04]  /*0c70*/  STS [R24+0x404], R34 ;  /* 0x0004042218007388 */ /* 0x000fe80000000800 */
[----:B------:R-:W-:Y:S04]  /*0c80*/  STS [R24+0x808], R35 ;  /* 0x0008082318007388 */ /* 0x000fe80000000800 */
[----:B------:R-:W-:Y:S01]  /*0c90*/  STS [R24+0xc0c], R36 ;  /* 0x000c0c2418007388 */ /* 0x000fe20000000800 */
[----:B------:R-:W-:Y:S06]  /*0ca0*/  BAR.SYNC.DEFER_BLOCKING 0x0 ;  /* 0x0000000000007b1d */ /* 0x000fec0000010000 */
[----:B------:R-:W-:Y:S04]  /*0cb0*/  LDS R44, [R3+0xc] ;  /* 0x00000c00032c7984 */ /* 0x000fe80000000800 */
[----:B------:R-:W-:Y:S04]  /*0cc0*/  LDS R29, [R3+0x8] ;  /* 0x00000800031d7984 */ /* 0x000fe80000000800 */
[----:B------:R-:W-:Y:S04]  /*0cd0*/  LDS R32, [R3+0x4] ;  /* 0x0000040003207984 */ /* 0x000fe80000000800 */
[----:B------:R-:W2:Y:S01]  /*0ce0*/  LDS R27, [R3] ;  /* 0x00000000031b7984 */ /* 0x000ea20000000800 */
[----:B------:R-:W-:Y:S06]  /*0cf0*/  BAR.SYNC.DEFER_BLOCKING 0x0 ;  /* 0x0000000000007b1d */ /* 0x000fec0000010000 */
[----:B------:R-:W-:Y:S04]  /*0d00*/  STS [R24], R38 ;  /* 0x0000002618007388 */ /* 0x000fe80000000800 */
[----:B------:R0:W-:Y:S04]  /*0d10*/  STS [R24+0x404], R37 ;  /* 0x0004042518007388 */ /* 0x0001e80000000800 */
[----:B------:R-:W-:Y:S04]  /*0d20*/  STS [R24+0x808], R45 ;  /* 0x0008082d18007388 */ /* 0x000fe80000000800 */
[----:B------:R-:W-:Y:S01]  /*0d30*/  STS [R24+0xc0c], R7 ;  /* 0x000c0c0718007388 */ /* 0x000fe20000000800 */
[----:B------:R-:W-:Y:S06]  /*0d40*/  BAR.SYNC.DEFER_BLOCKING 0x0 ;  /* 0x0000000000007b1d */ /* 0x000fec0000010000 */
[----:B------:R-:W0:Y:S01]  /*0d50*/  S2R R6, SR_TID.X ;  /* 0x0000000000067919 */ /* 0x000e220000002100 */
[----:B------:R-:W-:Y:S04]  /*0d60*/  LDS R36, [R3+0xc] ;  /* 0x00000c0003247984 */ /* 0x000fe80000000800 */
[----:B------:R-:W-:Y:S04]  /*0d70*/  LDS R35, [R3+0x8] ;  /* 0x0000080003237984 */ /* 0x000fe80000000800 */
[----:B------:R-:W-:Y:S04]  /*0d80*/  LDS R34, [R3+0x4] ;  /* 0x0000040003227984 */ /* 0x000fe80000000800 */
[----:B------:R-:W3:Y:S01]  /*0d90*/  LDS R33, [R3] ;  /* 0x0000000003217984 */ /* 0x000ee20000000800 */
[----:B------:R-:W-:Y:S01]  /*0da0*/  BAR.SYNC.DEFER_BLOCKING 0x0 ;  /* 0x0000000000007b1d */ /* 0x000fe20000010000 */
[----:B0-----:R-:W-:Y:S01]  /*0db0*/  IMAD.SHL.U32 R37, R6, 0x40, RZ ;  /* 0x0000004006257824 */ /* 0x001fe200078e00ff */
[----:B------:R-:W-:-:S04]  /*0dc0*/  SHF.R.U32.HI R39, RZ, 0x6, R6 ;  /* 0x00000006ff277819 */ /* 0x000fc80000011606 */
[----:B------:R-:W-:Y:S04]  /*0dd0*/  STS [R24], R25 ;  /* 0x0000001918007388 */ /* 0x000fe80000000800 */
[----:B------:R0:W-:Y:S04]  /*0de0*/  STS [R24+0x404], R42 ;  /* 0x0004042a18007388 */ /* 0x0001e80000000800 */
[----:B------:R-:W-:Y:S04]  /*0df0*/  STS [R24+0x808], R40 ;  /* 0x0008082818007388 */ /* 0x000fe80000000800 */
[----:B------:R-:W-:Y:S01]  /*0e00*/  STS [R24+0xc0c], R41 ;  /* 0x000c0c2918007388 */ /* 0x000fe20000000800 */
[----:B------:R-:W-:Y:S01]  /*0e10*/  BAR.SYNC.DEFER_BLOCKING 0x0 ;  /* 0x0000000000007b1d */ /* 0x000fe20000010000 */
[----:B------:R-:W-:-:S02]  /*0e20*/  LOP3.LUT R38, R37, 0xfc0, RZ, 0xc0, !PT ;  /* 0x00000fc025267812 */ /* 0x000fc400078ec0ff */
[----:B------:R-:W-:-:S03]  /*0e30*/  SGXT.U32 R39, R39, 0x2 ;  /* 0x000000022727781a */ /* 0x000fc60000000000 */
[C---:B0-----:R-:W-:Y:S01]  /*0e40*/  VIADD R42, R38.reuse, UR4 ;  /* 0x00000004262a7c36 */ /* 0x041fe20008000000 */
[----:B------:R-:W-:Y:S01]  /*0e50*/  LOP3.LUT R39, R38, R39, RZ, 0xfc, !PT ;  /* 0x0000002726277212 */ /* 0x000fe200078efcff */
[----:B------:R-:W5:Y:S04]  /*0e60*/  LDS R25, [R3] ;  /* 0x0000000003197984 */ /* 0x000f680000000800 */
[----:B------:R-:W0:Y:S04]  /*0e70*/  LDS R37, [R3+0x8] ;  /* 0x0000080003257984 */ /* 0x000e280000000800 */
[----:B------:R-:W1:Y:S04]  /*0e80*/  LDS R7, [R3+0x4] ;  /* 0x0000040003077984 */ /* 0x000e680000000800 */
[----:B------:R-:W0:Y:S01]  /*0e90*/  LDS R38, [R3+0xc] ;  /* 0x00000c0003267984 */ /* 0x000e220000000800 */
[C---:B----4-:R-:W-:Y:S01]  /*0ea0*/  FSETP.GEU.AND P6, PT, R31.reuse, -R8, PT ;  /* 0x800000081f00720b */ /* 0x050fe20003fce000 */
[----:B------:R-:W-:-:S05]  /*0eb0*/  FADD R8, R31, R8 ;  /* 0x000000081f087221 */ /* 0x000fca0000000000 */
[----:B------:R-:W-:Y:S02]  /*0ec0*/  FSEL R8, R8, RZ, P6 ;  /* 0x000000ff08087208 */ /* 0x000fe40003000000 */
[C---:B--2---:R-:W-:Y:S01]  /*0ed0*/  FSETP.GEU.AND P6, PT, R27.reuse, -R12, PT ;  /* 0x8000000c1b00720b */ /* 0x044fe20003fce000 */
[----:B------:R-:W-:-:S05]  /*0ee0*/  FADD R12, R27, R12 ;  /* 0x0000000c1b0c7221 */ /* 0x000fca0000000000 */
[----:B------:R-:W-:Y:S02]  /*0ef0*/  FSEL R12, R12, RZ, P6 ;  /* 0x000000ff0c0c7208 */ /* 0x000fe40003000000 */
[C---:B---3--:R-:W-:Y:S01]  /*0f00*/  FSETP.GEU.AND P6, PT, R33.reuse, -R16, PT ;  /* 0x800000102100720b */ /* 0x048fe20003fce000 */
[----:B------:R-:W-:Y:S01]  /*0f10*/  FADD R16, R33, R16 ;  /* 0x0000001021107221 */ /* 0x000fe20000000000 */
[C---:B------:R-:W-:Y:S01]  /*0f20*/  FSETP.GEU.AND P5, PT, R26.reuse, -R11, PT ;  /* 0x8000000b1a00720b */ /* 0x040fe20003fae000 */
        /* <DEDUP_REMOVED lines=11> */
[----:B------:R-:W-:-:S02]  /*0fe0*/  FSEL R16, R16, RZ, P6 ;  /* 0x000000ff10107208 */ /* 0x000fc40003000000 */
[C---:B-----5:R-:W-:Y:S01]  /*0ff0*/  FSETP.GEU.AND P6, PT, R25.reuse, -R20, PT ;  /* 0x800000141900720b */ /* 0x060fe20003fce000 */
[----:B------:R-:W-:Y:S01]  /*1000*/  FADD R20, R25, R20 ;  /* 0x0000001419147221 */ /* 0x000fe20000000000 */
[----:B------:R-:W-:Y:S02]  /*1010*/  LOP3.LUT R2, R2, 0xc, R5, 0xf8, !PT ;  /* 0x0000000c02027812 */ /* 0x000fe400078ef805 */
[----:B------:R-:W-:Y:S02]  /*1020*/  FSEL R24, R9, RZ, P3 ;  /* 0x000000ff09187208 */ /* 0x000fe40001800000 */
[----:B------:R-:W-:Y:S02]  /*1030*/  FSEL R10, R10, RZ, P4 ;  /* 0x000000ff0a0a7208 */ /* 0x000fe40002000000 */
[----:B------:R-:W-:Y:S02]  /*1040*/  FSEL R26, R11, RZ, P5 ;  /* 0x000000ff0b1a7208 */ /* 0x000fe40002800000 */
[----:B------:R-:W-:-:S02]  /*1050*/  FSEL R28, R13, RZ, P0 ;  /* 0x000000ff0d1c7208 */ /* 0x000fc40000000000 */
[----:B------:R-:W-:Y:S02]  /*1060*/  FSEL R14, R14, RZ, P1 ;  /* 0x000000ff0e0e7208 */ /* 0x000fe40000800000 */
[----:B------:R-:W-:Y:S02]  /*1070*/  FSEL R30, R15, RZ, P2 ;  /* 0x000000ff0f1e7208 */ /* 0x000fe40001000000 */
[----:B------:R-:W-:Y:S01]  /*1080*/  LEA R5, R39, R42, 0x2 ;  /* 0x0000002a27057211 */ /* 0x000fe200078e10ff */
[----:B------:R-:W-:Y:S01]  /*1090*/  BAR.SYNC.DEFER_BLOCKING 0x0 ;  /* 0x0000000000007b1d */ /* 0x000fe20000010000 */
[C---:B------:R-:W-:Y:S01]  /*10a0*/  FSETP.GEU.AND P3, PT, R36.reuse, -R19, PT ;  /* 0x800000132400720b */ /* 0x040fe20003f6e000 */
[----:B------:R-:W-:Y:S01]  /*10b0*/  FADD R19, R36, R19 ;  /* 0x0000001324137221 */ /* 0x000fe20000000000 */
[C---:B------:R-:W-:Y:S01]  /*10c0*/  FSETP.GEU.AND P4, PT, R35.reuse, -R18, PT ;  /* 0x800000122300720b */ /* 0x040fe20003f8e000 */
[----:B------:R-:W-:Y:S01]  /*10d0*/  FADD R18, R35, R18 ;  /* 0x0000001223127221 */ /* 0x000fe20000000000 */
[C---:B------:R-:W-:Y:S01]  /*10e0*/  FSETP.GEU.AND P5, PT, R34.reuse, -R17, PT ;  /* 0x800000112200720b */ /* 0x040fe20003fae000 */
[----:B------:R-:W-:Y:S01]  /*10f0*/  FADD R17, R34, R17 ;  /* 0x0000001122117221 */ /* 0x000fe20000000000 */
[C---:B0-----:R-:W-:Y:S01]  /*1100*/  FSETP.GEU.AND P0, PT, R37.reuse, -R22, PT ;  /* 0x800000162500720b */ /* 0x041fe20003f0e000 */
[----:B------:R-:W-:Y:S01]  /*1110*/  FADD R22, R37, R22 ;  /* 0x0000001625167221 */ /* 0x000fe20000000000 */
[C---:B-1----:R-:W-:Y:S01]  /*1120*/  FSETP.GEU.AND P1, PT, R7.reuse, -R21, PT ;  /* 0x800000150700720b */ /* 0x042fe20003f2e000 */
[----:B------:R-:W-:Y:S01]  /*1130*/  FADD R7, R7, R21 ;  /* 0x0000001507077221 */ /* 0x000fe20000000000 */
[C---:B------:R-:W-:Y:S01]  /*1140*/  FSETP.GEU.AND P2, PT, R38.reuse, -R23, PT ;  /* 0x800000172600720b */ /* 0x040fe20003f4e000 */
[----:B------:R-:W-:Y:S01]  /*1150*/  FADD R23, R38, R23 ;  /* 0x0000001726177221 */ /* 0x000fe20000000000 */
[----:B------:R-:W-:-:S02]  /*1160*/  FSEL R20, R20, RZ, P6 ;  /* 0x000000ff14147208 */ /* 0x000fc40003000000 */
[----:B------:R-:W-:Y:S02]  /*1170*/  FSEL R32, R17, RZ, P5 ;  /* 0x000000ff11207208 */ /* 0x000fe40002800000 */
[----:B------:R-:W-:Y:S02]  /*1180*/  FSEL R18, R18, RZ, P4 ;  /* 0x000000ff12127208 */ /* 0x000fe40002000000 */
[----:B------:R-:W-:Y:S01]  /*1190*/  FSEL R22, R22, RZ, P0 ;  /* 0x000000ff16167208 */ /* 0x000fe20000000000 */
[----:B------:R-:W-:Y:S01]  /*11a0*/  IMAD.SHL.U32 R3, R6, 0x4, RZ ;  /* 0x0000000406037824 */ /* 0x000fe200078e00ff */
[----:B------:R0:W-:Y:S04]  /*11b0*/  STS [R5], R8 ;  /* 0x0000000805007388 */ /* 0x0001e80000000800 */
[----:B------:R1:W-:Y:S04]  /*11c0*/  STS [R5+0xa0], R10 ;  /* 0x0000a00a05007388 */ /* 0x0003e80000000800 */
[----:B------:R2:W-:Y:S01]  /*11d0*/  STS [R5+0x30], R20 ;  /* 0x0000301405007388 */ /* 0x0005e20000000800 */
[----:B0-----:R-:W-:-:S02]  /*11e0*/  FSEL R8, R19, RZ, P3 ;  /* 0x000000ff13087208 */ /* 0x001fc40001800000 */
[----:B-1----:R-:W-:Y:S02]  /*11f0*/  FSEL R10, R7, RZ, P1 ;  /* 0x000000ff070a7208 */ /* 0x002fe40000800000 */
[----:B--2---:R-:W-:Y:S01]  /*1200*/  FSEL R20, R23, RZ, P2 ;  /* 0x000000ff17147208 */ /* 0x004fe20001000000 */
[----:B------:R-:W-:Y:S01]  /*1210*/  STS [R5+0x50], R24 ;  /* 0x0000501805007388 */ /* 0x000fe20000000800 */
[----:B------:R-:W-:-:S03]  /*1220*/  LOP3.LUT R3, R3, 0x3fc, RZ, 0xc0, !PT ;  /* 0x000003fc03037812 */ /* 0x000fc600078ec0ff */
[----:B------:R-:W-:Y:S04]  /*1230*/  STS [R5+0xf0], R26 ;  /* 0x0000f01a05007388 */ /* 0x000fe80000000800 */
[----:B------:R0:W-:Y:S04]  /*1240*/  STS [R5+0x10], R12 ;  /* 0x0000100c05007388 */ /* 0x0001e80000000800 */
[----:B------:R-:W-:Y:S04]  /*1250*/  STS [R5+0x60], R28 ;  /* 0x0000601c05007388 */ /* 0x000fe80000000800 */
[----:B------:R-:W-:Y:S04]  /*1260*/  STS [R5+0xb0], R14 ;  /* 0x0000b00e05007388 */ /* 0x000fe80000000800 */
[----:B------:R-:W-:Y:S04]  /*1270*/  STS [R5+0x100], R30 ;  /* 0x0001001e05007388 */ /* 0x000fe80000000800 */
[----:B------:R-:W-:Y:S04]  /*1280*/  STS [R5+0x20], R16 ;  /* 0x0000201005007388 */ /* 0x000fe80000000800 */
[----:B------:R-:W-:Y:S04]  /*1290*/  STS [R5+0x70], R32 ;  /* 0x0000702005007388 */ /* 0x000fe80000000800 */
[----:B------:R-:W-:Y:S04]  /*12a0*/  STS [R5+0xc0], R18 ;  /* 0x0000c01205007388 */ /* 0x000fe80000000800 */
[----:B------:R1:W-:Y:S04]  /*12b0*/  STS [R5+0x110], R8 ;  /* 0x0001100805007388 */ /* 0x0003e80000000800 */
[----:B------:R-:W-:Y:S04]  /*12c0*/  STS [R5+0x80], R10 ;  /* 0x0000800a05007388 */ /* 0x000fe80000000800 */
[----:B------:R-:W-:Y:S04]  /*12d0*/  STS [R5+0xd0], R22 ;  /* 0x0000d01605007388 */ /* 0x000fe80000000800 */
[----:B------:R2:W-:Y:S01]  /*12e0*/  STS [R5+0x120], R20 ;  /* 0x0001201405007388 */ /* 0x0005e20000000800 */
[----:B------:R-:W-:-:S02]  /*12f0*/  LOP3.LUT R7, R3, 0x400, RZ, 0xfc, !PT ;  /* 0x0000040003077812 */ /* 0x000fc400078efcff */
[----:B------:R-:W-:Y:S02]  /*1300*/  LOP3.LUT R9, R3, 0x800, RZ, 0xfc, !PT ;  /* 0x0000080003097812 */ /* 0x000fe400078efcff */
[----:B------:R-:W-:Y:S02]  /*1310*/  LOP3.LUT R6, R6, 0xfc, RZ, 0xc0, !PT ;  /* 0x000000fc06067812 */ /* 0x000fe400078ec0ff */
[----:B------:R-:W-:Y:S02]  /*1320*/  LOP3.LUT R7, R7, 0x7f0, RZ, 0xc0, !PT ;  /* 0x000007f007077812 */ /* 0x000fe400078ec0ff */
[----:B------:R-:W-:Y:S02]  /*1330*/  LOP3.LUT R9, R9, 0xbf0, RZ, 0xc0, !PT ;  /* 0x00000bf009097812 */ /* 0x000fe400078ec0ff */
[----:B------:R-:W-:Y:S01]  /*1340*/  LEA R6, R6, UR4, 0x2 ;  /* 0x0000000406067c11 */ /* 0x000fe2000f8e10ff */
[----:B0-----:R-:W-:Y:S02]  /*1350*/  VIADD R12, R7, UR4 ;  /* 0x00000004070c7c36 */ /* 0x001fe40008000000 */
[----:B-1----:R-:W-:Y:S01]  /*1360*/  VIADD R8, R9, UR4 ;  /* 0x0000000409087c36 */ /* 0x002fe20008000000 */
[C---:B------:R-:W-:Y:S01]  /*1370*/  LEA R16, R3.reuse, R6, 0x2 ;  /* 0x0000000603107211 */ /* 0x040fe200078e10ff */
[----:B------:R-:W-:Y:S01]  /*1380*/  BAR.SYNC.DEFER_BLOCKING 0x0 ;  /* 0x0000000000007b1d */ /* 0x000fe20000010000 */
[----:B------:R-:W-:-:S02]  /*1390*/  IMAD R12, R3, 0x4, R12 ;  /* 0x00000004030c7824 */ /* 0x000fc400078e020c */
[----:B------:R-:W-:Y:S01]  /*13a0*/  IMAD R8, R3, 0x4, R8 ;  /* 0x0000000403087824 */ /* 0x000fe200078e0208 */
[----:B------:R-:W-:Y:S02]  /*13b0*/  SHF.R.S32.HI R7, RZ, 0x1f, R2 ;  /* 0x0000001fff077819 */ /* 0x000fe40000011402 */
[----:B------:R-:W-:Y:S02]  /*13c0*/  SHF.R.U32.HI R21, RZ, 0x2, R0 ;  /* 0x00000002ff157819 */ /* 0x000fe40000011600 */
[----:B------:R-:W-:Y:S02]  /*13d0*/  LEA.HI R23, R7, R2, RZ, 0x4 ;  /* 0x0000000207177211 */ /* 0x000fe400078f20ff */
[----:B------:R-:W0:Y:S01]  /*13e0*/  LDC.64 R6, c[0x0][0x240] ;  /* 0x00009000ff067b82 */ /* 0x000e220000000a00 */
[----:B------:R-:W1:Y:S04]  /*13f0*/  LDS.128 R16, [R16] ;  /* 0x0000000010107984 */ /* 0x000e680000000c00 */
[----:B------:R-:W3:Y:S04]  /*1400*/  LDS.128 R12, [R12+0x1000] ;  /* 0x001000000c0c7984 */ /* 0x000ee80000000c00 */
[----:B------:R-:W4:Y:S01]  /*1410*/  LDS.128 R8, [R8+0x2000] ;  /* 0x0020000008087984 */ /* 0x000f220000000c00 */
[----:B------:R-:W-:Y:S01]  /*1420*/  IMAD.SHL.U32 R0, R23, 0x100, RZ ;  /* 0x0000010017007824 */ /* 0x000fe200078e00ff */
[----:B------:R-:W-:-:S02]  /*1430*/  SGXT.U32 R21, R21, 0x6 ;  /* 0x000000061515781a */ /* 0x000fc40000000000 */
[----:B------:R-:W-:Y:S02]  /*1440*/  LOP3.LUT R25, R23, 0xfffffff0, RZ, 0xc0, !PT ;  /* 0xfffffff017197812 */ /* 0x000fe400078ec0ff */
[----:B--2---:R-:W-:Y:S02]  /*1450*/  LOP3.LUT R5, R0, 0xfffff000, RZ, 0xc0, !PT ;  /* 0xfffff00000057812 */ /* 0x004fe400078ec0ff */
[----:B------:R-:W-:Y:S02]  /*1460*/  PRMT R21, R21, 0x6540, R4 ;  /* 0x0000654015157816 */ /* 0x000fe40000000004 */
[----:B------:R-:W-:Y:S02]  /*1470*/  LOP3.LUT R0, R3, 0xc00, RZ, 0xfc, !PT ;  /* 0x00000c0003007812 */ /* 0x000fe400078efcff */
[----:B------:R-:W-:Y:S02]  /*1480*/  ISETP.GE.AND P0, PT, R2, 0x40, PT ;  /* 0x000000400200780c */ /* 0x000fe40003f06270 */
[----:B------:R-:W-:-:S02]  /*1490*/  IADD3 R25, R5, R2, -R25 ;  /* 0x0000000205197210 */ /* 0x000fc40007ffe819 */
[C---:B------:R-:W-:Y:S02]  /*14a0*/  LOP3.LUT R4, R21.reuse, 0x40, RZ, 0xfc, !PT ;  /* 0x0000004015047812 */ /* 0x040fe400078efcff */
[C---:B------:R-:W-:Y:S02]  /*14b0*/  LOP3.LUT R2, R21.reuse, 0x80, RZ, 0xfc, !PT ;  /* 0x0000008015027812 */ /* 0x040fe400078efcff */
[----:B------:R-:W-:Y:S02]  /*14c0*/  LOP3.LUT R20, R0, 0xff0, RZ, 0xc0, !PT ;  /* 0x00000ff000147812 */ /* 0x000fe400078ec0ff */
[C---:B------:R-:W-:Y:S02]  /*14d0*/  LOP3.LUT R0, R21.reuse, 0xc0, RZ, 0xfc, !PT ;  /* 0x000000c015007812 */ /* 0x040fe400078efcff */
[----:B------:R-:W-:Y:S02]  /*14e0*/  ISETP.LT.AND P3, PT, R21, 0x100, !P0 ;  /* 0x000001001500780c */ /* 0x000fe40004761270 */
[----:B------:R-:W-:-:S02]  /*14f0*/  ISETP.LT.AND P2, PT, R4, 0x100, !P0 ;  /* 0x000001000400780c */ /* 0x000fc40004741270 */
[----:B------:R-:W-:Y:S02]  /*1500*/  ISETP.LT.AND P1, PT, R2, 0x100, !P0 ;  /* 0x000001000200780c */ /* 0x000fe40004721270 */
[----:B------:R-:W-:Y:S02]  /*1510*/  LEA R5, R21, R25, 0x4 ;  /* 0x0000001915057211 */ /* 0x000fe400078e20ff */
[----:B------:R-:W-:Y:S01]  /*1520*/  ISETP.LT.AND P0, PT, R0, 0x100, !P0 ;  /* 0x000001000000780c */ /* 0x000fe20004701270 */
[--C-:B------:R-:W-:Y:S02]  /*1530*/  IMAD R21, R4, 0x10, R25.reuse ;  /* 0x0000001004157824 */ /* 0x100fe400078e0219 */
[----:B------:R-:W-:Y:S02]  /*1540*/  IMAD R23, R2, 0x10, R25 ;  /* 0x0000001002177824 */ /* 0x000fe400078e0219 */
[----:B------:R-:W-:Y:S02]  /*1550*/  VIADD R2, R20, UR4 ;  /* 0x0000000414027c36 */ /* 0x000fe40008000000 */
[----:B0-----:R-:W-:-:S04]  /*1560*/  IMAD.WIDE R4, R5, 0x4, R6 ;  /* 0x0000000405047825 */ /* 0x001fc800078e0206 */
[--C-:B------:R-:W-:Y:S01]  /*1570*/  IMAD.WIDE R20, R21, 0x4, R6.reuse ;  /* 0x0000000415147825 */ /* 0x100fe200078e0206 */
[----:B-1----:R0:W-:Y:S03]  /*1580*/  @P3 STG.E.128 desc[UR6][R4.64], R16 ;  /* 0x0000001004003986 */ /* 0x0021e6000c101d06 */
[----:B------:R-:W-:Y:S01]  /*1590*/  IMAD.WIDE R22, R23, 0x4, R6 ;  /* 0x0000000417167825 */ /* 0x000fe200078e0206 */
[----:B---3--:R0:W-:Y:S01]  /*15a0*/  @P2 STG.E.128 desc[UR6][R20.64], R12 ;  /* 0x0000000c14002986 */ /* 0x0081e2000c101d06 */
[----:B------:R-:W-:-:S03]  /*15b0*/  LEA R2, R3, R2, 0x2 ;  /* 0x0000000203027211 */ /* 0x000fc600078e10ff */
[----:B----4-:R0:W-:Y:S02]  /*15c0*/  @P1 STG.E.128 desc[UR6][R22.64], R8 ;  /* 0x0000000816001986 */ /* 0x0101e4000c101d06 */
[----:B0-----:R-:W-:Y:S05]  /*15d0*/  @!P0 EXIT ;  /* 0x000000000000894d */ /* 0x001fea0003800000 */
[----:B0-----:R-:W0:Y:S01]  /*15e0*/  LDS.128 R8, [R2+0x3000] ;  /* 0x0030000002087984 */ /* 0x001e220000000c00 */
[----:B------:R-:W-:-:S04]  /*15f0*/  IMAD R25, R0, 0x10, R25 ;  /* 0x0000001000197824 */ /* 0x000fc800078e0219 */
[----:B------:R-:W-:-:S05]  /*1600*/  IMAD.WIDE R6, R25, 0x4, R6 ;  /* 0x0000000419067825 */ /* 0x000fca00078e0206 */
[----:B0-----:R-:W-:Y:S01]  /*1610*/  STG.E.128 desc[UR6][R6.64], R8 ;  /* 0x0000000806007986 */ /* 0x001fe2000c101d06 */
[----:B------:R-:W-:Y:S05]  /*1620*/  EXIT ;  /* 0x000000000000794d */ /* 0x000fea0003800000 */
.L_x_0:
[----:B------:R-:W-:-:S00]  /*1630*/  BRA `(.L_x_0) ;  /* 0xfffffffc00fc7947 */ /* 0x000fc0000383ffff */
[----:B------:R-:W-:-:S00]  /*1640*/  NOP ;  /* 0x0000000000007918 */ /* 0x000fc00000000000 */
        /* <DEDUP_REMOVED lines=11> */
.L_x_1:


//--------------------- .nv.global.init           --------------------------
	.section	.nv.global.init,"aw",@progbits
.nv.global.init:
	.type		_$_str,@object
	.size		_$_str,(_$_str_$_2 - _$_str)
_$_str:
        /*0000*/ 	.byte	0x5f, 0x5f, 0x43, 0x55, 0x44, 0x41, 0x5f, 0x46, 0x54, 0x5a, 0x00
	.type		_$_str_$_2,@object
	.size		_$_str_$_2,(.L_1 - _$_str_$_2)
_$_str_$_2:
        /*000b*/ 	.byte	0x5f, 0x5f, 0x43, 0x55, 0x44, 0x41, 0x5f, 0x50, 0x52, 0x45, 0x43, 0x5f, 0x53, 0x51, 0x52, 0x54
        /*001b*/ 	.byte	0x00
.L_1:


//--------------------- .nv.shared.triton_poi_fused__native_batch_norm_legit_no_training_add_relu_16 --------------------------
	.section	.nv.shared.triton_poi_fused__native_batch_norm_legit_no_training_add_relu_16,"aw",@nobits
	.sectionflags	@""
	.align	16
	.zero		1024


//--------------------- .nv.constant0.triton_poi_fused__native_batch_norm_legit_no_training_add_relu_16 --------------------------
	.section	.nv.constant0.triton_poi_fused__native_batch_norm_legit_no_training_add_relu_16,"a",@progbits
	.sectionflags	@""
	.align	4
.nv.constant0.triton_poi_fused__native_batch_norm_legit_no_training_add_relu_16:
	.zero		592
